	.headerflags	@"EF_CUDA_TEXMODE_UNIFIED EF_CUDA_64BIT_ADDRESS EF_CUDA_SM89 EF_CUDA_VIRTUAL_SM(EF_CUDA_SM89)"
	.elftype	@"ET_EXEC"


//--------------------- .nv.info                  --------------------------
	.section	.nv.info,"",@"SHT_CUDA_INFO"
	.align	4


	//----- nvinfo : EIATTR_REGCOUNT
	.align		4
        /*0000*/ 	.byte	0x04, 0x2f
        /*0002*/ 	.short	(.L_1 - .L_0)
	.align		4
.L_0:
        /*0004*/ 	.word	index@(triton__0d1d2d3d45de)
        /*0008*/ 	.word	0x00000024


	//----- nvinfo : EIATTR_MAX_STACK_SIZE
	.align		4
.L_1:
        /*000c*/ 	.byte	0x04, 0x23
        /*000e*/ 	.short	(.L_3 - .L_2)
	.align		4
.L_2:
        /*0010*/ 	.word	index@(triton__0d1d2d3d45de)
        /*0014*/ 	.word	0x00000000


	//----- nvinfo : EIATTR_MIN_STACK_SIZE
	.align		4
.L_3:
        /*0018*/ 	.byte	0x04, 0x12
        /*001a*/ 	.short	(.L_5 - .L_4)
	.align		4
.L_4:
        /*001c*/ 	.word	index@(triton__0d1d2d3d45de)
        /*0020*/ 	.word	0x00000000


	//----- nvinfo : EIATTR_FRAME_SIZE
	.align		4
.L_5:
        /*0024*/ 	.byte	0x04, 0x11
        /*0026*/ 	.short	(.L_7 - .L_6)
	.align		4
.L_6:
        /*0028*/ 	.word	index@(triton__0d1d2d3d45de)
        /*002c*/ 	.word	0x00000000
.L_7:


//--------------------- .nv.info.triton__0d1d2d3d45de --------------------------
	.section	.nv.info.triton__0d1d2d3d45de,"",@"SHT_CUDA_INFO"
	.align	4


	//----- nvinfo : EIATTR_CUDA_API_VERSION
	.align		4
        /*0000*/ 	.byte	0x04, 0x37
        /*0002*/ 	.short	(.L_9 - .L_8)
.L_8:
        /*0004*/ 	.word	0x0000007b


	//----- nvinfo : EIATTR_PARAM_CBANK
	.align		4
.L_9:
        /*0008*/ 	.byte	0x04, 0x0a
        /*000a*/ 	.short	(.L_11 - .L_10)
	.align		4
.L_10:
        /*000c*/ 	.word	index@(.nv.constant0.triton__0d1d2d3d45de)
        /*0010*/ 	.short	0x0160
        /*0012*/ 	.short	0x0028


	//----- nvinfo : EIATTR_CBANK_PARAM_SIZE
	.align		4
.L_11:
        /*0014*/ 	.byte	0x03, 0x19
        /*0016*/ 	.short	0x0028


	//----- nvinfo : EIATTR_KPARAM_INFO
	.align		4
        /*0018*/ 	.byte	0x04, 0x17
        /*001a*/ 	.short	(.L_13 - .L_12)
.L_12:
        /*001c*/ 	.word	0x00000000
        /*0020*/ 	.short	0x0005
        /*0022*/ 	.short	0x0024
        /*0024*/ 	.byte	0x00, 0xf0, 0x11, 0x00


	//----- nvinfo : EIATTR_KPARAM_INFO
	.align		4
.L_13:
        /*0028*/ 	.byte	0x04, 0x17
        /*002a*/ 	.short	(.L_15 - .L_14)
.L_14:
        /*002c*/ 	.word	0x00000000
        /*0030*/ 	.short	0x0004
        /*0032*/ 	.short	0x0020
        /*0034*/ 	.byte	0x00, 0xf0, 0x11, 0x00


	//----- nvinfo : EIATTR_KPARAM_INFO
	.align		4
.L_15:
        /*0038*/ 	.byte	0x04, 0x17
        /*003a*/ 	.short	(.L_17 - .L_16)
.L_16:
        /*003c*/ 	.word	0x00000000
        /*0040*/ 	.short	0x0003
        /*0042*/ 	.short	0x0018
        /*0044*/ 	.byte	0x00, 0xf0, 0x21, 0x00


	//----- nvinfo : EIATTR_KPARAM_INFO
	.align		4
.L_17:
        /*0048*/ 	.byte	0x04, 0x17
        /*004a*/ 	.short	(.L_19 - .L_18)
.L_18:
        /*004c*/ 	.word	0x00000000
        /*0050*/ 	.short	0x0002
        /*0052*/ 	.short	0x0010
        /*0054*/ 	.byte	0x00, 0xf0, 0x21, 0x00


	//----- nvinfo : EIATTR_KPARAM_INFO
	.align		4
.L_19:
        /*0058*/ 	.byte	0x04, 0x17
        /*005a*/ 	.short	(.L_21 - .L_20)
.L_20:
        /*005c*/ 	.word	0x00000000
        /*0060*/ 	.short	0x0001
        /*0062*/ 	.short	0x0008
        /*0064*/ 	.byte	0x00, 0xf0, 0x21, 0x00


	//----- nvinfo : EIATTR_KPARAM_INFO
	.align		4
.L_21:
        /*0068*/ 	.byte	0x04, 0x17
        /*006a*/ 	.short	(.L_23 - .L_22)
.L_22:
        /*006c*/ 	.word	0x00000000
        /*0070*/ 	.short	0x0000
        /*0072*/ 	.short	0x0000
        /*0074*/ 	.byte	0x00, 0xf0, 0x21, 0x00


	//----- nvinfo : EIATTR_MAXREG_COUNT
	.align		4
.L_23:
        /*0078*/ 	.byte	0x03, 0x1b
        /*007a*/ 	.short	0x00ff


	//----- nvinfo : EIATTR_EXIT_INSTR_OFFSETS
	.align		4
        /*007c*/ 	.byte	0x04, 0x1c
        /*007e*/ 	.short	(.L_25 - .L_24)


	//   ....[0]....
.L_24:
        /*0080*/ 	.word	0x00001070


	//   ....[1]....
        /*0084*/ 	.word	0x00001090


	//----- nvinfo : EIATTR_MAX_THREADS
	.align		4
.L_25:
        /*0088*/ 	.byte	0x04, 0x05
        /*008a*/ 	.short	(.L_27 - .L_26)
.L_26:
        /*008c*/ 	.word	0x00000080
        /*0090*/ 	.word	0x00000001
        /*0094*/ 	.word	0x00000001
.L_27:


//--------------------- .nv.rel.action            --------------------------
	.section	.nv.rel.action,"",@"SHT_CUDA_RELOCINFO"
	.align	8
	.sectionentsize	8
        /*0000*/ 	.byte	0x73, 0x00, 0x00, 0x00, 0x00, 0x00, 0x00, 0x00, 0x00, 0x00, 0x00, 0x11, 0x25, 0x00, 0x05, 0x36


//--------------------- .nv.constant0.triton__0d1d2d3d45de --------------------------
	.section	.nv.constant0.triton__0d1d2d3d45de,"a",@progbits
	.align	4
.nv.constant0.triton__0d1d2d3d45de:
	.zero		392


//--------------------- .text.triton__0d1d2d3d45de --------------------------
	.section	.text.triton__0d1d2d3d45de,"ax",@progbits
	.sectioninfo	@"SHI_REGISTERS=36"
	.align	128
        .global         triton__0d1d2d3d45de
        .type           triton__0d1d2d3d45de,@function
        .size           triton__0d1d2d3d45de,(.L_x_1 - triton__0d1d2d3d45de)
        .other          triton__0d1d2d3d45de,@"STO_CUDA_ENTRY STV_DEFAULT"
triton__0d1d2d3d45de:
.text.triton__0d1d2d3d45de:
[----:B------:R-:W-:-:S02]  /*0000*/  IMAD.MOV.U32 R1, RZ, RZ, c[0x0][0x28] ;  /* 0x00000a00ff017624 */ /* 0x000fc400078e00ff */
[----:B------:R-:W-:Y:S01]  /*0010*/  IABS R5, c[0x0][0x180] ;  /* 0x0000600000057a13 */ /* 0x000fe20000000000 */
[----:B------:R-:W0:Y:S01]  /*0020*/  S2R R0, SR_TID.X ;  /* 0x0000000000007919 */ /* 0x000e220000002100 */
[----:B------:R-:W-:Y:S01]  /*0030*/  IMAD.MOV.U32 R27, RZ, RZ, 0x2 ;  /* 0x00000002ff1b7424 */ /* 0x000fe200078e00ff */
[----:B------:R-:W-:Y:S01]  /*0040*/  PRMT R25, RZ, 0x7610, R25 ;  /* 0x00007610ff197816 */ /* 0x000fe20000000019 */
[----:B------:R-:W1:Y:S01]  /*0050*/  I2F.RP R4, R5 ;  /* 0x0000000500047306 */ /* 0x000e620000209400 */
[----:B------:R-:W2:Y:S01]  /*0060*/  S2R R7, SR_CTAID.X ;  /* 0x0000000000077919 */ /* 0x000ea20000002500 */
[----:B------:R-:W-:-:S06]  /*0070*/  ULDC.64 UR4, c[0x0][0x118] ;  /* 0x0000460000047ab9 */ /* 0x000fcc0000000a00 */
[----:B-1----:R-:W1:Y:S01]  /*0080*/  MUFU.RCP R4, R4 ;  /* 0x0000000400047308 */ /* 0x002e620000001000 */
[----:B0-----:R-:W-:-:S05]  /*0090*/  IMAD.SHL.U32 R0, R0, 0x8, RZ ;  /* 0x0000000800007824 */ /* 0x001fca00078e00ff */
[----:B------:R-:W-:-:S05]  /*00a0*/  LOP3.LUT R0, R0, 0x3f8, RZ, 0xc0, !PT ;  /* 0x000003f800007812 */ /* 0x000fca00078ec0ff */
[----:B--2---:R-:W-:Y:S01]  /*00b0*/  IMAD R0, R7, 0x400, R0 ;  /* 0x0000040007007824 */ /* 0x004fe200078e0200 */
[----:B-1----:R-:W-:-:S04]  /*00c0*/  IADD3 R2, R4, 0xffffffe, RZ ;  /* 0x0ffffffe04027810 */ /* 0x002fc80007ffe0ff */
[----:B------:R0:W1:Y:S01]  /*00d0*/  F2I.FTZ.U32.TRUNC.NTZ R3, R2 ;  /* 0x0000000200037305 */ /* 0x000062000021f000 */
[C---:B------:R-:W-:Y:S02]  /*00e0*/  IADD3 R12, R0.reuse, 0x1, RZ ;  /* 0x00000001000c7810 */ /* 0x040fe40007ffe0ff */
[C---:B------:R-:W-:Y:S02]  /*00f0*/  IADD3 R11, R0.reuse, 0x2, RZ ;  /* 0x00000002000b7810 */ /* 0x040fe40007ffe0ff */
[----:B------:R-:W-:Y:S02]  /*0100*/  IABS R4, R12 ;  /* 0x0000000c00047213 */ /* 0x000fe40000000000 */
[----:B------:R-:W-:Y:S01]  /*0110*/  IABS R20, R11 ;  /* 0x0000000b00147213 */ /* 0x000fe20000000000 */
[----:B0-----:R-:W-:Y:S01]  /*0120*/  IMAD.MOV.U32 R2, RZ, RZ, RZ ;  /* 0x000000ffff027224 */ /* 0x001fe200078e00ff */
[C---:B------:R-:W-:Y:S02]  /*0130*/  IADD3 R14, R0.reuse, 0x3, RZ ;  /* 0x00000003000e7810 */ /* 0x040fe40007ffe0ff */
[----:B------:R-:W-:-:S02]  /*0140*/  IADD3 R10, R0, 0x4, RZ ;  /* 0x00000004000a7810 */ /* 0x000fc40007ffe0ff */
[----:B------:R-:W-:Y:S01]  /*0150*/  IABS R18, R14 ;  /* 0x0000000e00127213 */ /* 0x000fe20000000000 */
[--C-:B-1----:R-:W-:Y:S01]  /*0160*/  IMAD.MOV R6, RZ, RZ, -R3.reuse ;  /* 0x000000ffff067224 */ /* 0x102fe200078e0a03 */
[----:B------:R-:W-:Y:S02]  /*0170*/  IABS R22, R10 ;  /* 0x0000000a00167213 */ /* 0x000fe40000000000 */
[----:B------:R-:W-:Y:S01]  /*0180*/  IADD3 R16, R0, 0x6, RZ ;  /* 0x0000000600107810 */ /* 0x000fe20007ffe0ff */
[----:B------:R-:W-:Y:S01]  /*0190*/  IMAD R7, R6, R5, RZ ;  /* 0x0000000506077224 */ /* 0x000fe200078e02ff */
[----:B------:R-:W-:Y:S02]  /*01a0*/  IADD3 R17, R0, 0x5, RZ ;  /* 0x0000000500117810 */ /* 0x000fe40007ffe0ff */
[----:B------:R-:W-:Y:S01]  /*01b0*/  IABS R26, R16 ;  /* 0x00000010001a7213 */ /* 0x000fe20000000000 */
[----:B------:R-:W-:Y:S01]  /*01c0*/  IMAD.HI.U32 R3, R3, R7, R2 ;  /* 0x0000000703037227 */ /* 0x000fe200078e0002 */
[----:B------:R-:W-:-:S02]  /*01d0*/  IABS R24, R17 ;  /* 0x0000001100187213 */ /* 0x000fc40000000000 */
[----:B------:R-:W-:Y:S01]  /*01e0*/  IABS R28, R0 ;  /* 0x00000000001c7213 */ /* 0x000fe20000000000 */
[----:B------:R-:W-:Y:S01]  /*01f0*/  IMAD.MOV.U32 R2, RZ, RZ, R4 ;  /* 0x000000ffff027224 */ /* 0x000fe200078e0004 */
[----:B------:R-:W-:Y:S01]  /*0200*/  LOP3.LUT R12, R12, c[0x0][0x180], RZ, 0x3c, !PT ;  /* 0x000060000c0c7a12 */ /* 0x000fe200078e3cff */
[----:B------:R-:W-:Y:S01]  /*0210*/  IMAD.HI.U32 R9, R3, R20, RZ ;  /* 0x0000001403097227 */ /* 0x000fe200078e00ff */
[----:B------:R-:W-:Y:S02]  /*0220*/  LOP3.LUT R11, R11, c[0x0][0x180], RZ, 0x3c, !PT ;  /* 0x000060000b0b7a12 */ /* 0x000fe400078e3cff */
[----:B------:R-:W-:Y:S01]  /*0230*/  LOP3.LUT R14, R14, c[0x0][0x180], RZ, 0x3c, !PT ;  /* 0x000060000e0e7a12 */ /* 0x000fe200078e3cff */
[----:B------:R-:W-:Y:S01]  /*0240*/  IMAD.HI.U32 R13, R3, R2, RZ ;  /* 0x00000002030d7227 */ /* 0x000fe200078e00ff */
[----:B------:R-:W-:Y:S02]  /*0250*/  LOP3.LUT R10, R10, c[0x0][0x180], RZ, 0x3c, !PT ;  /* 0x000060000a0a7a12 */ /* 0x000fe400078e3cff */
[----:B------:R-:W-:Y:S01]  /*0260*/  LOP3.LUT R17, R17, c[0x0][0x180], RZ, 0x3c, !PT ;  /* 0x0000600011117a12 */ /* 0x000fe200078e3cff */
[----:B------:R-:W-:Y:S01]  /*0270*/  IMAD.MOV R4, RZ, RZ, -R13 ;  /* 0x000000ffff047224 */ /* 0x000fe200078e0a0d */
[----:B------:R-:W-:Y:S01]  /*0280*/  LOP3.LUT R16, R16, c[0x0][0x180], RZ, 0x3c, !PT ;  /* 0x0000600010107a12 */ /* 0x000fe200078e3cff */
[----:B------:R-:W-:-:S04]  /*0290*/  IMAD.HI.U32 R8, R3, R18, RZ ;  /* 0x0000001203087227 */ /* 0x000fc800078e00ff */
[----:B------:R-:W-:Y:S02]  /*02a0*/  IMAD R2, R5, R4, R2 ;  /* 0x0000000405027224 */ /* 0x000fe400078e0202 */
[----:B------:R-:W-:Y:S02]  /*02b0*/  IMAD.MOV R4, RZ, RZ, -R9 ;  /* 0x000000ffff047224 */ /* 0x000fe400078e0a09 */
[----:B------:R-:W-:Y:S01]  /*02c0*/  IMAD.HI.U32 R7, R3, R22, RZ ;  /* 0x0000001603077227 */ /* 0x000fe200078e00ff */
[----:B------:R-:W-:-:S03]  /*02d0*/  ISETP.GT.U32.AND P1, PT, R5, R2, PT ;  /* 0x000000020500720c */ /* 0x000fc60003f24070 */
[C---:B------:R-:W-:Y:S02]  /*02e0*/  IMAD R20, R5.reuse, R4, R20 ;  /* 0x0000000405147224 */ /* 0x040fe400078e0214 */
[----:B------:R-:W-:Y:S02]  /*02f0*/  IMAD.MOV R6, RZ, RZ, -R8 ;  /* 0x000000ffff067224 */ /* 0x000fe400078e0a08 */
[----:B------:R-:W-:Y:S01]  /*0300*/  IMAD.MOV R15, RZ, RZ, -R7 ;  /* 0x000000ffff0f7224 */ /* 0x000fe200078e0a07 */
[C---:B------:R-:W-:Y:S01]  /*0310*/  ISETP.GT.U32.AND P0, PT, R5.reuse, R20, PT ;  /* 0x000000140500720c */ /* 0x040fe20003f04070 */
[----:B------:R-:W-:Y:S02]  /*0320*/  IMAD R18, R5, R6, R18 ;  /* 0x0000000605127224 */ /* 0x000fe400078e0212 */
[----:B------:R-:W-:Y:S02]  /*0330*/  IMAD.HI.U32 R4, R3, R26, RZ ;  /* 0x0000001a03047227 */ /* 0x000fe400078e00ff */
[----:B------:R-:W-:-:S02]  /*0340*/  @!P1 IADD3 R13, R13, 0x1, RZ ;  /* 0x000000010d0d9810 */ /* 0x000fc40007ffe0ff */
[C---:B------:R-:W-:Y:S01]  /*0350*/  IMAD R22, R5.reuse, R15, R22 ;  /* 0x0000000f05167224 */ /* 0x040fe200078e0216 */
[C---:B------:R-:W-:Y:S01]  /*0360*/  ISETP.GT.U32.AND P3, PT, R5.reuse, R18, PT ;  /* 0x000000120500720c */ /* 0x040fe20003f64070 */
[--C-:B------:R-:W-:Y:S01]  /*0370*/  @!P1 IMAD.IADD R2, R2, 0x1, -R5.reuse ;  /* 0x0000000102029824 */ /* 0x100fe200078e0a05 */
[----:B------:R-:W-:Y:S01]  /*0380*/  IADD3 R15, R0, 0x7, RZ ;  /* 0x00000007000f7810 */ /* 0x000fe20007ffe0ff */
[----:B------:R-:W-:Y:S01]  /*0390*/  IMAD.MOV R23, RZ, RZ, -R4 ;  /* 0x000000ffff177224 */ /* 0x000fe200078e0a04 */
[----:B------:R-:W-:Y:S01]  /*03a0*/  ISETP.GT.U32.AND P5, PT, R5, R22, PT ;  /* 0x000000160500720c */ /* 0x000fe20003fa4070 */
[----:B------:R-:W-:Y:S01]  /*03b0*/  @!P0 IMAD.IADD R20, R20, 0x1, -R5 ;  /* 0x0000000114148824 */ /* 0x000fe200078e0a05 */
[----:B------:R-:W-:Y:S01]  /*03c0*/  ISETP.GE.U32.AND P4, PT, R2, R5, PT ;  /* 0x000000050200720c */ /* 0x000fe20003f86070 */
[C---:B------:R-:W-:Y:S01]  /*03d0*/  IMAD.HI.U32 R6, R3.reuse, R24, RZ ;  /* 0x0000001803067227 */ /* 0x040fe200078e00ff */
[----:B------:R-:W-:Y:S02]  /*03e0*/  IABS R30, R15 ;  /* 0x0000000f001e7213 */ /* 0x000fe40000000000 */
[----:B------:R-:W-:Y:S01]  /*03f0*/  ISETP.GE.U32.AND P6, PT, R20, R5, PT ;  /* 0x000000051400720c */ /* 0x000fe20003fc6070 */
[----:B------:R-:W-:Y:S01]  /*0400*/  IMAD.HI.U32 R2, R3, R28, RZ ;  /* 0x0000001c03027227 */ /* 0x000fe200078e00ff */
[----:B------:R-:W-:-:S02]  /*0410*/  @!P0 IADD3 R9, R9, 0x1, RZ ;  /* 0x0000000109098810 */ /* 0x000fc40007ffe0ff */
[----:B------:R-:W-:Y:S01]  /*0420*/  @!P3 IADD3 R8, R8, 0x1, RZ ;  /* 0x000000010808b810 */ /* 0x000fe20007ffe0ff */
[----:B------:R-:W-:Y:S01]  /*0430*/  IMAD R26, R5, R23, R26 ;  /* 0x00000017051a7224 */ /* 0x000fe200078e021a */
[----:B------:R-:W-:Y:S01]  /*0440*/  LOP3.LUT R15, R15, c[0x0][0x180], RZ, 0x3c, !PT ;  /* 0x000060000f0f7a12 */ /* 0x000fe200078e3cff */
[----:B------:R-:W-:Y:S01]  /*0450*/  IMAD.MOV R21, RZ, RZ, -R6 ;  /* 0x000000ffff157224 */ /* 0x000fe200078e0a06 */
[----:B------:R-:W-:Y:S01]  /*0460*/  @!P5 IADD3 R7, R7, 0x1, RZ ;  /* 0x000000010707d810 */ /* 0x000fe20007ffe0ff */
[----:B------:R-:W-:Y:S01]  /*0470*/  IMAD.MOV R19, RZ, RZ, -R2 ;  /* 0x000000ffff137224 */ /* 0x000fe200078e0a02 */
[----:B------:R-:W-:Y:S01]  /*0480*/  ISETP.GT.U32.AND P1, PT, R5, R26, PT ;  /* 0x0000001a0500720c */ /* 0x000fe20003f24070 */
[----:B------:R-:W-:Y:S01]  /*0490*/  IMAD.HI.U32 R3, R3, R30, RZ ;  /* 0x0000001e03037227 */ /* 0x000fe200078e00ff */
[----:B------:R-:W-:Y:S02]  /*04a0*/  @P4 IADD3 R13, R13, 0x1, RZ ;  /* 0x000000010d0d4810 */ /* 0x000fe40007ffe0ff */
[----:B------:R-:W-:Y:S01]  /*04b0*/  @P6 IADD3 R9, R9, 0x1, RZ ;  /* 0x0000000109096810 */ /* 0x000fe20007ffe0ff */
[C---:B------:R-:W-:Y:S01]  /*04c0*/  IMAD R24, R5.reuse, R21, R24 ;  /* 0x0000001505187224 */ /* 0x040fe200078e0218 */
[----:B------:R-:W-:Y:S01]  /*04d0*/  PRMT R23, RZ, 0x7610, R23 ;  /* 0x00007610ff177816 */ /* 0x000fe20000000017 */
[----:B------:R-:W-:-:S02]  /*04e0*/  IMAD R20, R5, R19, R28 ;  /* 0x0000001305147224 */ /* 0x000fc400078e021c */
[----:B------:R-:W-:Y:S01]  /*04f0*/  @!P3 IMAD.IADD R18, R18, 0x1, -R5 ;  /* 0x000000011212b824 */ /* 0x000fe200078e0a05 */
[C---:B------:R-:W-:Y:S01]  /*0500*/  ISETP.GT.U32.AND P2, PT, R5.reuse, R24, PT ;  /* 0x000000180500720c */ /* 0x040fe20003f44070 */
[----:B------:R-:W-:Y:S01]  /*0510*/  IMAD.MOV R19, RZ, RZ, -R3 ;  /* 0x000000ffff137224 */ /* 0x000fe200078e0a03 */
[C---:B------:R-:W-:Y:S01]  /*0520*/  ISETP.GT.U32.AND P0, PT, R5.reuse, R20, PT ;  /* 0x000000140500720c */ /* 0x040fe20003f04070 */
[--C-:B------:R-:W-:Y:S01]  /*0530*/  @!P5 IMAD.IADD R22, R22, 0x1, -R5.reuse ;  /* 0x000000011616d824 */ /* 0x100fe200078e0a05 */
[----:B------:R-:W-:Y:S01]  /*0540*/  ISETP.GE.U32.AND P4, PT, R18, R5, PT ;  /* 0x000000051200720c */ /* 0x000fe20003f86070 */
[C---:B------:R-:W-:Y:S01]  /*0550*/  IMAD R18, R5.reuse, R19, R30 ;  /* 0x0000001305127224 */ /* 0x040fe200078e021e */
[----:B------:R-:W-:Y:S01]  /*0560*/  @!P1 IADD3 R4, R4, 0x1, RZ ;  /* 0x0000000104049810 */ /* 0x000fe20007ffe0ff */
[----:B------:R-:W-:Y:S01]  /*0570*/  @!P1 IMAD.IADD R26, R26, 0x1, -R5 ;  /* 0x000000011a1a9824 */ /* 0x000fe200078e0a05 */
[----:B------:R-:W-:Y:S02]  /*0580*/  ISETP.GE.U32.AND P6, PT, R22, R5, PT ;  /* 0x000000051600720c */ /* 0x000fe40003fc6070 */
[----:B------:R-:W-:-:S02]  /*0590*/  ISETP.GT.U32.AND P3, PT, R5, R18, PT ;  /* 0x000000120500720c */ /* 0x000fc40003f64070 */
[-C--:B------:R-:W-:Y:S01]  /*05a0*/  ISETP.GE.U32.AND P5, PT, R26, R5.reuse, PT ;  /* 0x000000051a00720c */ /* 0x080fe20003fa6070 */
[--C-:B------:R-:W-:Y:S01]  /*05b0*/  @!P2 IMAD.IADD R24, R24, 0x1, -R5.reuse ;  /* 0x000000011818a824 */ /* 0x100fe200078e0a05 */
[----:B------:R-:W-:Y:S01]  /*05c0*/  @!P2 IADD3 R6, R6, 0x1, RZ ;  /* 0x000000010606a810 */ /* 0x000fe20007ffe0ff */
[--C-:B------:R-:W-:Y:S01]  /*05d0*/  @!P0 IMAD.IADD R20, R20, 0x1, -R5.reuse ;  /* 0x0000000114148824 */ /* 0x100fe200078e0a05 */
[----:B------:R-:W-:Y:S02]  /*05e0*/  ISETP.GE.AND P1, PT, R11, RZ, PT ;  /* 0x000000ff0b00720c */ /* 0x000fe40003f26270 */
[----:B------:R-:W-:Y:S02]  /*05f0*/  @P4 IADD3 R8, R8, 0x1, RZ ;  /* 0x0000000108084810 */ /* 0x000fe40007ffe0ff */
[----:B------:R-:W-:Y:S02]  /*0600*/  ISETP.GE.U32.AND P4, PT, R24, R5, PT ;  /* 0x000000051800720c */ /* 0x000fe40003f86070 */
[----:B------:R-:W-:Y:S01]  /*0610*/  @P6 IADD3 R7, R7, 0x1, RZ ;  /* 0x0000000107076810 */ /* 0x000fe20007ffe0ff */
[----:B------:R-:W-:Y:S01]  /*0620*/  @!P3 IMAD.IADD R18, R18, 0x1, -R5 ;  /* 0x000000011212b824 */ /* 0x000fe200078e0a05 */
[----:B------:R-:W-:-:S02]  /*0630*/  ISETP.GE.AND P6, PT, R12, RZ, PT ;  /* 0x000000ff0c00720c */ /* 0x000fc40003fc6270 */
[-C--:B------:R-:W-:Y:S02]  /*0640*/  ISETP.GE.U32.AND P2, PT, R20, R5.reuse, PT ;  /* 0x000000051400720c */ /* 0x080fe40003f46070 */
[----:B------:R-:W-:Y:S01]  /*0650*/  @P5 IADD3 R4, R4, 0x1, RZ ;  /* 0x0000000104045810 */ /* 0x000fe20007ffe0ff */
[----:B------:R-:W-:Y:S01]  /*0660*/  @!P1 IMAD.MOV R9, RZ, RZ, -R9 ;  /* 0x000000ffff099224 */ /* 0x000fe200078e0a09 */
[----:B------:R-:W-:Y:S02]  /*0670*/  ISETP.GE.U32.AND P5, PT, R18, R5, PT ;  /* 0x000000051200720c */ /* 0x000fe40003fa6070 */
[----:B------:R-:W-:Y:S02]  /*0680*/  @!P0 IADD3 R2, R2, 0x1, RZ ;  /* 0x0000000102028810 */ /* 0x000fe40007ffe0ff */
[----:B------:R-:W-:Y:S02]  /*0690*/  LOP3.LUT R12, R0, c[0x0][0x180], RZ, 0x3c, !PT ;  /* 0x00006000000c7a12 */ /* 0x000fe400078e3cff */
[----:B------:R-:W-:Y:S01]  /*06a0*/  @P4 IADD3 R6, R6, 0x1, RZ ;  /* 0x0000000106064810 */ /* 0x000fe20007ffe0ff */
[----:B------:R-:W-:Y:S01]  /*06b0*/  @!P6 IMAD.MOV R13, RZ, RZ, -R13 ;  /* 0x000000ffff0de224 */ /* 0x000fe200078e0a0d */
[----:B------:R-:W-:-:S02]  /*06c0*/  ISETP.GE.AND P0, PT, R14, RZ, PT ;  /* 0x000000ff0e00720c */ /* 0x000fc40003f06270 */
[----:B------:R-:W-:Y:S02]  /*06d0*/  @P2 IADD3 R2, R2, 0x1, RZ ;  /* 0x0000000102022810 */ /* 0x000fe40007ffe0ff */
[----:B------:R-:W-:Y:S02]  /*06e0*/  @!P3 IADD3 R3, R3, 0x1, RZ ;  /* 0x000000010303b810 */ /* 0x000fe40007ffe0ff */
[----:B------:R-:W-:Y:S02]  /*06f0*/  ISETP.GE.AND P4, PT, R12, RZ, PT ;  /* 0x000000ff0c00720c */ /* 0x000fe40003f86270 */
[----:B------:R-:W-:Y:S01]  /*0700*/  ISETP.GE.AND P6, PT, R10, RZ, PT ;  /* 0x000000ff0a00720c */ /* 0x000fe20003fc6270 */
[----:B------:R-:W-:Y:S01]  /*0710*/  IMAD.MOV.U32 R10, RZ, RZ, R4 ;  /* 0x000000ffff0a7224 */ /* 0x000fe200078e0004 */
[----:B------:R-:W-:Y:S01]  /*0720*/  ISETP.GE.AND P2, PT, R17, RZ, PT ;  /* 0x000000ff1100720c */ /* 0x000fe20003f46270 */
[----:B------:R-:W-:Y:S01]  /*0730*/  IMAD.MOV.U32 R4, RZ, RZ, R2 ;  /* 0x000000ffff047224 */ /* 0x000fe200078e0002 */
[----:B------:R-:W-:Y:S01]  /*0740*/  ISETP.GE.AND P3, PT, R16, RZ, PT ;  /* 0x000000ff1000720c */ /* 0x000fe20003f66270 */
[----:B------:R-:W-:Y:S01]  /*0750*/  @!P0 IMAD.MOV R8, RZ, RZ, -R8 ;  /* 0x000000ffff088224 */ /* 0x000fe200078e0a08 */
[----:B------:R-:W-:-:S02]  /*0760*/  ISETP.GE.AND P1, PT, R15, RZ, PT ;  /* 0x000000ff0f00720c */ /* 0x000fc40003f26270 */
[----:B------:R-:W-:Y:S02]  /*0770*/  @P5 IADD3 R3, R3, 0x1, RZ ;  /* 0x0000000103035810 */ /* 0x000fe40007ffe0ff */
[----:B------:R-:W-:Y:S01]  /*0780*/  ISETP.NE.AND P5, PT, RZ, c[0x0][0x180], PT ;  /* 0x00006000ff007a0c */ /* 0x000fe20003fa5270 */
[----:B------:R-:W-:Y:S01]  /*0790*/  @!P4 IMAD.MOV R4, RZ, RZ, -R4 ;  /* 0x000000ffff04c224 */ /* 0x000fe200078e0a04 */
[----:B------:R-:W-:Y:S01]  /*07a0*/  LOP3.LUT R5, RZ, c[0x0][0x180], RZ, 0x33, !PT ;  /* 0x00006000ff057a12 */ /* 0x000fe200078e33ff */
[----:B------:R-:W-:Y:S01]  /*07b0*/  IMAD.MOV.U32 R12, RZ, RZ, R3 ;  /* 0x000000ffff0c7224 */ /* 0x000fe200078e0003 */
[----:B------:R-:W-:Y:S01]  /*07c0*/  ISETP.GE.AND P0, PT, R0, c[0x0][0x184], PT ;  /* 0x0000610000007a0c */ /* 0x000fe20003f06270 */
[----:B------:R-:W-:Y:S01]  /*07d0*/  @!P6 IMAD.MOV R7, RZ, RZ, -R7 ;  /* 0x000000ffff07e224 */ /* 0x000fe200078e0a07 */
[C---:B------:R-:W-:Y:S01]  /*07e0*/  SEL R2, R5.reuse, R13, !P5 ;  /* 0x0000000d05027207 */ /* 0x040fe20006800000 */
[----:B------:R-:W-:Y:S01]  /*07f0*/  @!P2 IMAD.MOV R6, RZ, RZ, -R6 ;  /* 0x000000ffff06a224 */ /* 0x000fe200078e0a06 */
[C---:B------:R-:W-:Y:S01]  /*0800*/  SEL R14, R5.reuse, R9, !P5 ;  /* 0x00000009050e7207 */ /* 0x040fe20006800000 */
[----:B------:R-:W-:Y:S01]  /*0810*/  @!P3 IMAD.MOV R10, RZ, RZ, -R10 ;  /* 0x000000ffff0ab224 */ /* 0x000fe200078e0a0a */
[C---:B------:R-:W-:Y:S01]  /*0820*/  SEL R16, R5.reuse, R8, !P5 ;  /* 0x0000000805107207 */ /* 0x040fe20006800000 */
[----:B------:R-:W-:Y:S01]  /*0830*/  @!P1 IMAD.MOV R12, RZ, RZ, -R12 ;  /* 0x000000ffff0c9224 */ /* 0x000fe200078e0a0c */
[C---:B------:R-:W-:Y:S01]  /*0840*/  SEL R4, R5.reuse, R4, !P5 ;  /* 0x0000000405047207 */ /* 0x040fe20006800000 */
[----:B------:R-:W-:Y:S01]  /*0850*/  IMAD.HI R9, R2, 0x66666667, RZ ;  /* 0x6666666702097827 */ /* 0x000fe200078e02ff */
[----:B------:R-:W-:-:S02]  /*0860*/  SEL R28, R5, R7, !P5 ;  /* 0x00000007051c7207 */ /* 0x000fc40006800000 */
[C---:B------:R-:W-:Y:S01]  /*0870*/  SEL R8, R5.reuse, R6, !P5 ;  /* 0x0000000605087207 */ /* 0x040fe20006800000 */
[----:B------:R-:W-:Y:S01]  /*0880*/  IMAD.HI R11, R14, 0x66666667, RZ ;  /* 0x666666670e0b7827 */ /* 0x000fe200078e02ff */
[C---:B------:R-:W-:Y:S02]  /*0890*/  SEL R3, R5.reuse, R10, !P5 ;  /* 0x0000000a05037207 */ /* 0x040fe40006800000 */
[----:B------:R-:W-:Y:S01]  /*08a0*/  SEL R5, R5, R12, !P5 ;  /* 0x0000000c05057207 */ /* 0x000fe20006800000 */
[----:B------:R-:W-:Y:S01]  /*08b0*/  IMAD.HI R6, R4, 0x66666667, RZ ;  /* 0x6666666704067827 */ /* 0x000fe200078e02ff */
[----:B------:R-:W-:Y:S02]  /*08c0*/  SHF.R.U32.HI R10, RZ, 0x1f, R9 ;  /* 0x0000001fff0a7819 */ /* 0x000fe40000011609 */
[----:B------:R-:W-:Y:S01]  /*08d0*/  SHF.R.U32.HI R12, RZ, 0x1f, R11 ;  /* 0x0000001fff0c7819 */ /* 0x000fe2000001160b */
[----:B------:R-:W-:Y:S01]  /*08e0*/  IMAD.HI R18, R3, 0x66666667, RZ ;  /* 0x6666666703127827 */ /* 0x000fe200078e02ff */
[----:B------:R-:W-:-:S02]  /*08f0*/  LEA.HI.SX32 R9, R9, R10, 0x18 ;  /* 0x0000000a09097211 */ /* 0x000fc400078fc2ff */
[----:B------:R-:W-:Y:S01]  /*0900*/  LEA.HI.SX32 R11, R11, R12, 0x18 ;  /* 0x0000000c0b0b7211 */ /* 0x000fe200078fc2ff */
[----:B------:R-:W-:Y:S01]  /*0910*/  IMAD.HI R20, R5, 0x66666667, RZ ;  /* 0x6666666705147827 */ /* 0x000fe200078e02ff */
[----:B------:R-:W-:Y:S02]  /*0920*/  SHF.R.U32.HI R19, RZ, 0x1f, R18 ;  /* 0x0000001fff137819 */ /* 0x000fe40000011612 */
[----:B------:R-:W-:Y:S01]  /*0930*/  SHF.R.U32.HI R7, RZ, 0x1f, R6 ;  /* 0x0000001fff077819 */ /* 0x000fe20000011606 */
[----:B------:R-:W-:Y:S01]  /*0940*/  IMAD.HI R10, R28, 0x66666667, RZ ;  /* 0x666666671c0a7827 */ /* 0x000fe200078e02ff */
[----:B------:R-:W-:Y:S02]  /*0950*/  SHF.R.U32.HI R21, RZ, 0x1f, R20 ;  /* 0x0000001fff157819 */ /* 0x000fe40000011614 */
[----:B------:R-:W-:Y:S01]  /*0960*/  LEA.HI.SX32 R18, R18, R19, 0x18 ;  /* 0x0000001312127211 */ /* 0x000fe200078fc2ff */
[----:B------:R-:W-:Y:S01]  /*0970*/  IMAD.HI R13, R16, 0x66666667, RZ ;  /* 0x66666667100d7827 */ /* 0x000fe200078e02ff */
[----:B------:R-:W-:-:S02]  /*0980*/  LEA.HI.SX32 R7, R6, R7, 0x18 ;  /* 0x0000000706077211 */ /* 0x000fc400078fc2ff */
[----:B------:R-:W-:Y:S01]  /*0990*/  SHF.R.U32.HI R15, RZ, 0x1f, R10 ;  /* 0x0000001fff0f7819 */ /* 0x000fe2000001160a */
[----:B------:R-:W-:Y:S01]  /*09a0*/  IMAD.HI R12, R8, 0x66666667, RZ ;  /* 0x66666667080c7827 */ /* 0x000fe200078e02ff */
[----:B------:R-:W-:Y:S02]  /*09b0*/  LEA.HI.SX32 R20, R20, R21, 0x18 ;  /* 0x0000001514147211 */ /* 0x000fe400078fc2ff */
[----:B------:R-:W-:Y:S01]  /*09c0*/  SHF.R.U32.HI R6, RZ, 0x1f, R13 ;  /* 0x0000001fff067819 */ /* 0x000fe2000001160d */
[----:B------:R-:W-:Y:S01]  /*09d0*/  IMAD R18, R18, -0x280, R3 ;  /* 0xfffffd8012127824 */ /* 0x000fe200078e0203 */
[----:B------:R-:W-:Y:S01]  /*09e0*/  SHF.R.U32.HI R17, RZ, 0x1f, R12 ;  /* 0x0000001fff117819 */ /* 0x000fe2000001160c */
[----:B------:R-:W-:Y:S01]  /*09f0*/  IMAD R20, R20, -0x280, R5 ;  /* 0xfffffd8014147824 */ /* 0x000fe200078e0205 */
[----:B------:R-:W-:Y:S01]  /*0a00*/  LEA.HI.SX32 R15, R10, R15, 0x18 ;  /* 0x0000000f0a0f7211 */ /* 0x000fe200078fc2ff */
[----:B------:R-:W-:Y:S01]  /*0a10*/  IMAD R10, R7, -0x280, R4 ;  /* 0xfffffd80070a7824 */ /* 0x000fe200078e0204 */
[----:B------:R-:W-:Y:S01]  /*0a20*/  LEA.HI.SX32 R13, R13, R6, 0x18 ;  /* 0x000000060d0d7211 */ /* 0x000fe200078fc2ff */
[----:B------:R-:W-:Y:S01]  /*0a30*/  CS2R R4, SRZ ;  /* 0x0000000000047805 */ /* 0x000fe2000001ff00 */
[----:B------:R-:W-:Y:S01]  /*0a40*/  LEA.HI.SX32 R17, R12, R17, 0x18 ;  /* 0x000000110c117211 */ /* 0x000fe200078fc2ff */
[----:B------:R-:W-:Y:S01]  /*0a50*/  IMAD R12, R9, -0x280, R2 ;  /* 0xfffffd80090c7824 */ /* 0x000fe200078e0202 */
[----:B------:R-:W-:Y:S01]  /*0a60*/  CS2R R6, SRZ ;  /* 0x0000000000067805 */ /* 0x000fe2000001ff00 */
[----:B------:R-:W-:Y:S01]  /*0a70*/  IMAD.WIDE R2, R0, R27, c[0x0][0x160] ;  /* 0x0000580000027625 */ /* 0x000fe200078e021b */
[----:B------:R-:W-:-:S03]  /*0a80*/  PRMT R24, RZ, 0x7610, R24 ;  /* 0x00007610ff187816 */ /* 0x000fc60000000018 */
[-C--:B------:R-:W-:Y:S01]  /*0a90*/  IMAD.WIDE R30, R18, R27.reuse, c[0x0][0x168] ;  /* 0x00005a00121e7625 */ /* 0x080fe200078e021b */
[----:B------:R-:W2:Y:S03]  /*0aa0*/  @!P0 LDG.E.EL.128 R4, [R2.64] ;  /* 0x0000000402048981 */ /* 0x000ea6000c2e1d00 */
[-C--:B------:R-:W-:Y:S01]  /*0ab0*/  IMAD.WIDE R32, R20, R27.reuse, c[0x0][0x168] ;  /* 0x00005a0014207625 */ /* 0x080fe200078e021b */
[----:B------:R0:W3:Y:S03]  /*0ac0*/  @!P0 LDG.E.EL.U16 R25, [R30.64] ;  /* 0x000000041e198981 */ /* 0x0000e6000c2e1500 */
[----:B------:R-:W-:Y:S01]  /*0ad0*/  IMAD R28, R15, -0x280, R28 ;  /* 0xfffffd800f1c7824 */ /* 0x000fe200078e021c */
[----:B------:R1:W4:Y:S01]  /*0ae0*/  @!P0 LDG.E.EL.U16 R24, [R32.64] ;  /* 0x0000000420188981 */ /* 0x000322000c2e1500 */
[----:B------:R-:W-:Y:S01]  /*0af0*/  IMAD R14, R11, -0x280, R14 ;  /* 0xfffffd800b0e7824 */ /* 0x000fe200078e020e */
[----:B------:R-:W-:Y:S01]  /*0b00*/  PRMT R20, RZ, 0x7610, R20 ;  /* 0x00007610ff147816 */ /* 0x000fe20000000014 */
[----:B------:R-:W-:Y:S01]  /*0b10*/  IMAD R16, R13, -0x280, R16 ;  /* 0xfffffd800d107824 */ /* 0x000fe200078e0210 */
[----:B------:R-:W-:Y:S01]  /*0b20*/  PRMT R19, RZ, 0x7610, R19 ;  /* 0x00007610ff137816 */ /* 0x000fe20000000013 */
[----:B------:R-:W-:Y:S01]  /*0b30*/  IMAD.WIDE R10, R10, R27, c[0x0][0x168] ;  /* 0x00005a000a0a7625 */ /* 0x000fe200078e021b */
[----:B------:R-:W-:-:S03]  /*0b40*/  PRMT R18, RZ, 0x7610, R18 ;  /* 0x00007610ff127816 */ /* 0x000fc60000000012 */
[----:B------:R-:W-:Y:S01]  /*0b50*/  IMAD R8, R17, -0x280, R8 ;  /* 0xfffffd8011087824 */ /* 0x000fe200078e0208 */
[----:B------:R-:W-:Y:S01]  /*0b60*/  PRMT R22, RZ, 0x7610, R22 ;  /* 0x00007610ff167816 */ /* 0x000fe20000000016 */
[-C--:B------:R-:W-:Y:S01]  /*0b70*/  IMAD.WIDE R12, R12, R27.reuse, c[0x0][0x168] ;  /* 0x00005a000c0c7625 */ /* 0x080fe200078e021b */
[----:B------:R-:W-:Y:S01]  /*0b80*/  PRMT R21, RZ, 0x7610, R21 ;  /* 0x00007610ff157816 */ /* 0x000fe20000000015 */
[----:B------:R5:W4:Y:S02]  /*0b90*/  @!P0 LDG.E.EL.U16 R23, [R10.64] ;  /* 0x000000040a178981 */ /* 0x000b24000c2e1500 */
[-C--:B------:R-:W-:Y:S02]  /*0ba0*/  IMAD.WIDE R28, R28, R27.reuse, c[0x0][0x168] ;  /* 0x00005a001c1c7625 */ /* 0x080fe400078e021b */
[----:B------:R0:W4:Y:S02]  /*0bb0*/  @!P0 LDG.E.EL.U16 R20, [R12.64] ;  /* 0x000000040c148981 */ /* 0x000124000c2e1500 */
[----:B------:R-:W-:-:S02]  /*0bc0*/  IMAD.WIDE R14, R14, R27, c[0x0][0x168] ;  /* 0x00005a000e0e7625 */ /* 0x000fc400078e021b */
[----:B------:R0:W4:Y:S02]  /*0bd0*/  @!P0 LDG.E.EL.U16 R19, [R28.64] ;  /* 0x000000041c138981 */ /* 0x000124000c2e1500 */
[-C--:B------:R-:W-:Y:S01]  /*0be0*/  IMAD.WIDE R16, R16, R27.reuse, c[0x0][0x168] ;  /* 0x00005a0010107625 */ /* 0x080fe200078e021b */
[----:B-----5:R-:W-:Y:S01]  /*0bf0*/  CS2R R10, SRZ ;  /* 0x00000000000a7805 */ /* 0x020fe2000001ff00 */
[----:B------:R5:W4:Y:S02]  /*0c00*/  @!P0 LDG.E.EL.U16 R18, [R14.64] ;  /* 0x000000040e128981 */ /* 0x000b24000c2e1500 */
[-C--:B-1----:R-:W-:Y:S02]  /*0c10*/  IMAD.WIDE R32, R8, R27.reuse, c[0x0][0x168] ;  /* 0x00005a0008207625 */ /* 0x082fe400078e021b */
[----:B------:R-:W-:Y:S01]  /*0c20*/  CS2R R8, SRZ ;  /* 0x0000000000087805 */ /* 0x000fe2000001ff00 */
[----:B------:R2:W4:Y:S01]  /*0c30*/  @!P0 LDG.E.EL.U16 R22, [R16.64] ;  /* 0x0000000410168981 */ /* 0x000522000c2e1500 */
[----:B0-----:R-:W-:-:S03]  /*0c40*/  IMAD.WIDE R30, R0, R27, c[0x0][0x170] ;  /* 0x00005c00001e7625 */ /* 0x001fc600078e021b */
[----:B------:R-:W4:Y:S01]  /*0c50*/  @!P0 LDG.E.EL.U16 R21, [R32.64] ;  /* 0x0000000420158981 */ /* 0x000f22000c2e1500 */
[----:B------:R-:W-:Y:S01]  /*0c60*/  CS2R R12, SRZ ;  /* 0x00000000000c7805 */ /* 0x000fe2000001ff00 */
[----:B-----5:R-:W-:Y:S02]  /*0c70*/  CS2R R14, SRZ ;  /* 0x00000000000e7805 */ /* 0x020fe4000001ff00 */
[----:B------:R-:W5:Y:S01]  /*0c80*/  @!P0 LDG.E.EL.128 R8, [R30.64] ;  /* 0x000000041e088981 */ /* 0x000f62000c2e1d00 */
[----:B------:R-:W-:-:S05]  /*0c90*/  IMAD.WIDE R26, R0, R27, c[0x0][0x178] ;  /* 0x00005e00001a7625 */ /* 0x000fca00078e021b */
[----:B------:R-:W5:Y:S01]  /*0ca0*/  @!P0 LDG.E.EL.128 R12, [R26.64] ;  /* 0x000000041a0c8981 */ /* 0x000f62000c2e1d00 */
[--C-:B--2---:R-:W-:Y:S02]  /*0cb0*/  HADD2.F32 R16, -RZ, R4.reuse.H1_H1 ;  /* 0x30000004ff107230 */ /* 0x104fe40000004100 */
[----:B------:R-:W-:Y:S02]  /*0cc0*/  HADD2.F32 R28, -RZ, R4.H0_H0 ;  /* 0x20000004ff1c7230 */ /* 0x000fe40000004100 */
[----:B---3--:R-:W-:Y:S02]  /*0cd0*/  HADD2.F32 R4, -RZ, R25.H0_H0 ;  /* 0x20000019ff047230 */ /* 0x008fe40000004100 */
[--C-:B------:R-:W-:Y:S02]  /*0ce0*/  HADD2.F32 R0, -RZ, R7.reuse.H1_H1 ;  /* 0x30000007ff007230 */ /* 0x100fe40000004100 */
[----:B----4-:R-:W-:Y:S02]  /*0cf0*/  HADD2.F32 R25, -RZ, R24.H0_H0 ;  /* 0x20000018ff197230 */ /* 0x010fe40000004100 */
[----:B------:R-:W-:-:S02]  /*0d00*/  HADD2.F32 R29, -RZ, R7.H0_H0 ;  /* 0x20000007ff1d7230 */ /* 0x000fc40000004100 */
[--C-:B------:R-:W-:Y:S02]  /*0d10*/  HADD2.F32 R7, -RZ, R5.reuse.H1_H1 ;  /* 0x30000005ff077230 */ /* 0x100fe40000004100 */
[----:B------:R-:W-:Y:S01]  /*0d20*/  HADD2.F32 R17, -RZ, R5.H0_H0 ;  /* 0x20000005ff117230 */ /* 0x000fe20000004100 */
[----:B------:R-:W-:Y:S01]  /*0d30*/  FADD R0, R0, R25 ;  /* 0x0000001900007221 */ /* 0x000fe20000000000 */
[----:B------:R-:W-:Y:S02]  /*0d40*/  HADD2.F32 R5, -RZ, R23.H0_H0 ;  /* 0x20000017ff057230 */ /* 0x000fe40000004100 */
[--C-:B------:R-:W-:Y:S02]  /*0d50*/  HADD2.F32 R23, -RZ, R6.reuse.H1_H1 ;  /* 0x30000006ff177230 */ /* 0x100fe40000004100 */
[----:B------:R-:W-:Y:S02]  /*0d60*/  HADD2.F32 R6, -RZ, R6.H0_H0 ;  /* 0x20000006ff067230 */ /* 0x000fe40000004100 */
[----:B------:R-:W-:-:S02]  /*0d70*/  HADD2.F32 R25, -RZ, R20.H0_H0 ;  /* 0x20000014ff197230 */ /* 0x000fc40000004100 */
[----:B------:R-:W-:Y:S02]  /*0d80*/  HADD2.F32 R19, -RZ, R19.H0_H0 ;  /* 0x20000013ff137230 */ /* 0x000fe40000004100 */
[----:B------:R-:W-:Y:S01]  /*0d90*/  HADD2.F32 R18, -RZ, R18.H0_H0 ;  /* 0x20000012ff127230 */ /* 0x000fe20000004100 */
[----:B------:R-:W-:Y:S02]  /*0da0*/  FADD R25, R16, R25 ;  /* 0x0000001910197221 */ /* 0x000fe40000000000 */
[----:B------:R-:W-:Y:S01]  /*0db0*/  FADD R19, R6, R19 ;  /* 0x0000001306137221 */ /* 0x000fe20000000000 */
[----:B------:R-:W-:Y:S01]  /*0dc0*/  HADD2.F32 R22, -RZ, R22.H0_H0 ;  /* 0x20000016ff167230 */ /* 0x000fe20000004100 */
[----:B------:R-:W-:Y:S01]  /*0dd0*/  FADD R18, R17, R18 ;  /* 0x0000001211127221 */ /* 0x000fe20000000000 */
[----:B------:R-:W-:-:S03]  /*0de0*/  HADD2.F32 R20, -RZ, R21.H0_H0 ;  /* 0x20000015ff147230 */ /* 0x000fc60000004100 */
[----:B------:R-:W-:Y:S01]  /*0df0*/  FADD R22, R7, R22 ;  /* 0x0000001607167221 */ /* 0x000fe20000000000 */
[----:B-----5:R-:W-:Y:S02]  /*0e00*/  HADD2.F32 R6, -RZ, R8.H0_H0 ;  /* 0x20000008ff067230 */ /* 0x020fe40000004100 */
[----:B------:R-:W-:Y:S01]  /*0e10*/  HADD2.F32 R16, -RZ, R10.H0_H0 ;  /* 0x2000000aff107230 */ /* 0x000fe20000004100 */
[----:B------:R-:W-:Y:S01]  /*0e20*/  FADD R23, R23, R20 ;  /* 0x0000001417177221 */ /* 0x000fe20000000000 */
[----:B------:R-:W-:Y:S02]  /*0e30*/  HADD2.F32 R8, -RZ, R8.H1_H1 ;  /* 0x30000008ff087230 */ /* 0x000fe40000004100 */
[----:B------:R-:W-:Y:S02]  /*0e40*/  HADD2.F32 R10, -RZ, R10.H1_H1 ;  /* 0x3000000aff0a7230 */ /* 0x000fe40000004100 */
[----:B------:R-:W-:Y:S01]  /*0e50*/  HADD2.F32 R17, -RZ, R11.H0_H0 ;  /* 0x2000000bff117230 */ /* 0x000fe20000004100 */
[----:B------:R-:W-:Y:S01]  /*0e60*/  FADD R4, R29, R4 ;  /* 0x000000041d047221 */ /* 0x000fe20000000000 */
[----:B------:R-:W-:Y:S01]  /*0e70*/  HADD2.F32 R7, -RZ, R9.H0_H0 ;  /* 0x20000009ff077230 */ /* 0x000fe20000004100 */
[----:B------:R-:W-:Y:S01]  /*0e80*/  FADD R5, R28, R5 ;  /* 0x000000051c057221 */ /* 0x000fe20000000000 */
[----:B------:R-:W-:Y:S01]  /*0e90*/  HADD2.F32 R11, -RZ, R11.H1_H1 ;  /* 0x3000000bff0b7230 */ /* 0x000fe20000004100 */
[----:B------:R-:W-:Y:S01]  /*0ea0*/  FFMA R25, R8, 0.125, R25 ;  /* 0x3e00000008197823 */ /* 0x000fe20000000019 */
[----:B------:R-:W-:Y:S01]  /*0eb0*/  HADD2.F32 R9, -RZ, R9.H1_H1 ;  /* 0x30000009ff097230 */ /* 0x000fe20000004100 */
[----:B------:R-:W-:Y:S01]  /*0ec0*/  FFMA R23, R10, 0.125, R23 ;  /* 0x3e0000000a177823 */ /* 0x000fe20000000017 */
[----:B------:R-:W-:Y:S01]  /*0ed0*/  FFMA R5, R6, 0.125, R5 ;  /* 0x3e00000006057823 */ /* 0x000fe20000000005 */
[----:B------:R-:W-:Y:S01]  /*0ee0*/  FFMA R18, R7, 0.125, R18 ;  /* 0x3e00000007127823 */ /* 0x000fe20000000012 */
[----:B------:R-:W-:Y:S01]  /*0ef0*/  FFMA R8, R11, 0.125, R0 ;  /* 0x3e0000000b087823 */ /* 0x000fe20000000000 */
[----:B------:R-:W-:Y:S01]  /*0f00*/  FFMA R10, R17, 0.125, R4 ;  /* 0x3e000000110a7823 */ /* 0x000fe20000000004 */
[----:B------:R-:W-:-:S02]  /*0f10*/  HADD2.F32 R0, -RZ, R12.H1_H1 ;  /* 0x3000000cff007230 */ /* 0x000fc40000004100 */
[----:B------:R-:W-:Y:S02]  /*0f20*/  HADD2.F32 R4, -RZ, R13.H1_H1 ;  /* 0x3000000dff047230 */ /* 0x000fe40000004100 */
[----:B------:R-:W-:Y:S02]  /*0f30*/  HADD2.F32 R6, -RZ, R14.H1_H1 ;  /* 0x3000000eff067230 */ /* 0x000fe40000004100 */
[----:B------:R-:W-:Y:S01]  /*0f40*/  HADD2.F32 R7, -RZ, R15.H1_H1 ;  /* 0x3000000fff077230 */ /* 0x000fe20000004100 */
[----:B------:R-:W-:Y:S01]  /*0f50*/  FFMA R9, R9, 0.125, R22 ;  /* 0x3e00000009097823 */ /* 0x000fe20000000016 */
[----:B------:R-:W-:Y:S01]  /*0f60*/  HADD2.F32 R12, -RZ, R12.H0_H0 ;  /* 0x2000000cff0c7230 */ /* 0x000fe20000004100 */
[----:B------:R-:W-:Y:S01]  /*0f70*/  FFMA R19, R16, 0.125, R19 ;  /* 0x3e00000010137823 */ /* 0x000fe20000000013 */
[----:B------:R-:W-:Y:S02]  /*0f80*/  HADD2.F32 R13, -RZ, R13.H0_H0 ;  /* 0x2000000dff0d7230 */ /* 0x000fe40000004100 */
[----:B------:R-:W-:-:S02]  /*0f90*/  HADD2.F32 R14, -RZ, R14.H0_H0 ;  /* 0x2000000eff0e7230 */ /* 0x000fc40000004100 */
[----:B------:R-:W-:Y:S01]  /*0fa0*/  HADD2.F32 R15, -RZ, R15.H0_H0 ;  /* 0x2000000fff0f7230 */ /* 0x000fe20000004100 */
[----:B------:R-:W-:Y:S01]  /*0fb0*/  FADD R5, R12, R5 ;  /* 0x000000050c057221 */ /* 0x000fe20000000000 */
[----:B------:R-:W-:Y:S01]  /*0fc0*/  FADD R0, R0, R25 ;  /* 0x0000001900007221 */ /* 0x000fe20000000000 */
[----:B------:R-:W-:Y:S01]  /*0fd0*/  FADD R13, R13, R18 ;  /* 0x000000120d0d7221 */ /* 0x000fe20000000000 */
[----:B------:R-:W-:Y:S01]  /*0fe0*/  FADD R4, R4, R9 ;  /* 0x0000000904047221 */ /* 0x000fe20000000000 */
[----:B------:R-:W-:Y:S01]  /*0ff0*/  FADD R14, R14, R19 ;  /* 0x000000130e0e7221 */ /* 0x000fe20000000000 */
[----:B------:R-:W-:Y:S01]  /*1000*/  FADD R23, R6, R23 ;  /* 0x0000001706177221 */ /* 0x000fe20000000000 */
[----:B------:R-:W-:Y:S01]  /*1010*/  FADD R10, R15, R10 ;  /* 0x0000000a0f0a7221 */ /* 0x000fe20000000000 */
[----:B------:R-:W-:Y:S01]  /*1020*/  FADD R7, R7, R8 ;  /* 0x0000000807077221 */ /* 0x000fe20000000000 */
[----:B------:R-:W-:Y:S02]  /*1030*/  F2FP.F16.F32.PACK_AB R12, R0, R5 ;  /* 0x00000005000c723e */ /* 0x000fe400000000ff */
[----:B------:R-:W-:-:S02]  /*1040*/  F2FP.F16.F32.PACK_AB R13, R4, R13 ;  /* 0x0000000d040d723e */ /* 0x000fc400000000ff */
[----:B------:R-:W-:Y:S02]  /*1050*/  F2FP.F16.F32.PACK_AB R14, R23, R14 ;  /* 0x0000000e170e723e */ /* 0x000fe400000000ff */
[----:B------:R-:W-:Y:S01]  /*1060*/  F2FP.F16.F32.PACK_AB R15, R7, R10 ;  /* 0x0000000a070f723e */ /* 0x000fe200000000ff */
[----:B------:R-:W-:Y:S06]  /*1070*/  @P0 EXIT ;  /* 0x000000000000094d */ /* 0x000fec0003800000 */
[----:B------:R-:W-:Y:S01]  /*1080*/  STG.E.128 [R2.64], R12 ;  /* 0x0000000c02007986 */ /* 0x000fe2000c101d04 */
[----:B------:R-:W-:Y:S05]  /*1090*/  EXIT ;  /* 0x000000000000794d */ /* 0x000fea0003800000 */
.L_x_0:
[----:B------:R-:W-:-:S00]  /*10a0*/  BRA `(.L_x_0) ;  /* 0xfffffff000007947 */ /* 0x000fc0000383ffff */
[----:B------:R-:W-:-:S00]  /*10b0*/  NOP ;  /* 0x0000000000007918 */ /* 0x000fc00000000000 */
        /* <DEDUP_REMOVED lines=12> */
.L_x_1:
